//
// Generated by NVIDIA NVVM Compiler
//
// Compiler Build ID: CL-36424714
// Cuda compilation tools, release 13.0, V13.0.88
// Based on NVVM 20.0.0
//

.version 9.0
.target sm_100
.address_size 64

	// .globl	_Z12mandelKernelffPiiiiiffmi

.visible .entry _Z12mandelKernelffPiiiiiffmi(
	.param .f32 _Z12mandelKernelffPiiiiiffmi_param_0,
	.param .f32 _Z12mandelKernelffPiiiiiffmi_param_1,
	.param .u64 .ptr .align 1 _Z12mandelKernelffPiiiiiffmi_param_2,
	.param .u32 _Z12mandelKernelffPiiiiiffmi_param_3,
	.param .u32 _Z12mandelKernelffPiiiiiffmi_param_4,
	.param .u32 _Z12mandelKernelffPiiiiiffmi_param_5,
	.param .u32 _Z12mandelKernelffPiiiiiffmi_param_6,
	.param .f32 _Z12mandelKernelffPiiiiiffmi_param_7,
	.param .f32 _Z12mandelKernelffPiiiiiffmi_param_8,
	.param .u64 _Z12mandelKernelffPiiiiiffmi_param_9,
	.param .u32 _Z12mandelKernelffPiiiiiffmi_param_10
)
{
	.reg .pred 	%p<10>;
	.reg .b32 	%r<40>;
	.reg .b32 	%f<57>;
	.reg .b64 	%rd<25>;

	ld.param.f32 	%f29, [_Z12mandelKernelffPiiiiiffmi_param_0];
	ld.param.f32 	%f30, [_Z12mandelKernelffPiiiiiffmi_param_1];
	ld.param.u64 	%rd7, [_Z12mandelKernelffPiiiiiffmi_param_2];
	ld.param.u32 	%r15, [_Z12mandelKernelffPiiiiiffmi_param_5];
	ld.param.u32 	%r16, [_Z12mandelKernelffPiiiiiffmi_param_6];
	ld.param.f32 	%f31, [_Z12mandelKernelffPiiiiiffmi_param_7];
	ld.param.f32 	%f32, [_Z12mandelKernelffPiiiiiffmi_param_8];
	ld.param.u64 	%rd6, [_Z12mandelKernelffPiiiiiffmi_param_9];
	ld.param.u32 	%r17, [_Z12mandelKernelffPiiiiiffmi_param_10];
	cvta.to.global.u64 	%rd1, %rd7;
	mov.u32 	%r18, %ctaid.x;
	mov.u32 	%r19, %ntid.x;
	mov.u32 	%r20, %tid.x;
	mad.lo.s32 	%r1, %r18, %r19, %r20;
	mov.u32 	%r21, %ctaid.y;
	mov.u32 	%r22, %ntid.y;
	mov.u32 	%r23, %tid.y;
	mad.lo.s32 	%r2, %r21, %r22, %r23;
	setp.lt.s32 	%p1, %r17, 1;
	@%p1 bra 	$L__BB0_14;
	cvt.rn.f32.u32 	%f33, %r2;
	fma.rn.f32 	%f1, %f32, %f33, %f30;
	cvt.rn.f32.s32 	%f34, %r1;
	fma.rn.f32 	%f2, %f31, %f34, %f29;
	mov.b32 	%r36, 0;
	mov.f32 	%f53, %f1;
	mov.f32 	%f54, %f2;
$L__BB0_2:
	mul.f32 	%f17, %f54, %f54;
	mul.f32 	%f18, %f53, %f53;
	add.f32 	%f35, %f17, %f18;
	setp.gt.f32 	%p2, %f35, 0f40800000;
	mov.u32 	%r39, %r36;
	@%p2 bra 	$L__BB0_10;
	bra.uni 	$L__BB0_9;
$L__BB0_3:
	mul.f32 	%f5, %f50, %f50;
	mul.f32 	%f6, %f49, %f49;
	add.f32 	%f43, %f5, %f6;
	setp.gt.f32 	%p6, %f43, 0f40800000;
	mov.u32 	%r33, %r32;
	@%p6 bra 	$L__BB0_5;
	sub.f32 	%f44, %f5, %f6;
	add.f32 	%f45, %f50, %f50;
	add.f32 	%f50, %f2, %f44;
	fma.rn.f32 	%f49, %f45, %f49, %f27;
	add.s32 	%r32, %r32, 1;
	setp.ne.s32 	%p7, %r32, %r17;
	mov.u32 	%r33, %r17;
	@%p7 bra 	$L__BB0_3;
$L__BB0_5:
	add.s64 	%rd2, %rd4, %rd20;
	st.global.u32 	[%rd2], %r33;
	mov.b32 	%r34, 0;
	mov.f32 	%f51, %f27;
	mov.f32 	%f52, %f28;
$L__BB0_6:
	mul.f32 	%f11, %f52, %f52;
	mul.f32 	%f12, %f51, %f51;
	add.f32 	%f46, %f11, %f12;
	setp.gt.f32 	%p8, %f46, 0f40800000;
	mov.u32 	%r35, %r34;
	@%p8 bra 	$L__BB0_8;
	sub.f32 	%f47, %f11, %f12;
	add.f32 	%f48, %f52, %f52;
	add.f32 	%f52, %f28, %f47;
	fma.rn.f32 	%f51, %f48, %f51, %f27;
	add.s32 	%r34, %r34, 1;
	setp.ne.s32 	%p9, %r34, %r17;
	mov.u32 	%r35, %r17;
	@%p9 bra 	$L__BB0_6;
$L__BB0_8:
	add.s64 	%rd24, %rd2, %rd3;
	st.global.u32 	[%rd24], %r35;
	bra.uni 	$L__BB0_15;
$L__BB0_9:
	sub.f32 	%f36, %f17, %f18;
	add.f32 	%f37, %f54, %f54;
	add.f32 	%f54, %f2, %f36;
	fma.rn.f32 	%f53, %f37, %f53, %f1;
	add.s32 	%r36, %r36, 1;
	setp.eq.s32 	%p3, %r36, %r17;
	mov.u32 	%r39, %r17;
	@%p3 bra 	$L__BB0_10;
	bra.uni 	$L__BB0_2;
$L__BB0_10:
	cvt.u64.u32 	%rd18, %r2;
	mad.lo.s64 	%rd19, %rd6, %rd18, %rd1;
	mul.wide.s32 	%rd20, %r1, 4;
	add.s64 	%rd5, %rd19, %rd20;
	st.global.u32 	[%rd5], %r39;
	add.s32 	%r28, %r1, %r15;
	cvt.rn.f32.s32 	%f38, %r28;
	fma.rn.f32 	%f28, %f31, %f38, %f29;
	mov.b32 	%r37, 0;
	mov.f32 	%f55, %f1;
	mov.f32 	%f56, %f28;
$L__BB0_11:
	mul.f32 	%f23, %f56, %f56;
	mul.f32 	%f24, %f55, %f55;
	add.f32 	%f39, %f23, %f24;
	setp.gt.f32 	%p4, %f39, 0f40800000;
	mov.u32 	%r38, %r37;
	@%p4 bra 	$L__BB0_13;
	sub.f32 	%f40, %f23, %f24;
	add.f32 	%f41, %f56, %f56;
	add.f32 	%f56, %f28, %f40;
	fma.rn.f32 	%f55, %f41, %f55, %f1;
	add.s32 	%r37, %r37, 1;
	setp.ne.s32 	%p5, %r37, %r17;
	mov.u32 	%r38, %r17;
	@%p5 bra 	$L__BB0_11;
$L__BB0_13:
	mul.wide.s32 	%rd3, %r15, 4;
	add.s64 	%rd21, %rd5, %rd3;
	st.global.u32 	[%rd21], %r38;
	add.s32 	%r30, %r2, %r16;
	cvt.rn.f32.s32 	%f42, %r30;
	fma.rn.f32 	%f27, %f32, %f42, %f30;
	cvt.s64.s32 	%rd22, %r30;
	mad.lo.s64 	%rd4, %rd6, %rd22, %rd1;
	mov.b32 	%r32, 0;
	mov.f32 	%f49, %f27;
	mov.f32 	%f50, %f2;
	bra.uni 	$L__BB0_3;
$L__BB0_14:
	cvt.u64.u32 	%rd8, %r2;
	mad.lo.s64 	%rd9, %rd6, %rd8, %rd1;
	mul.wide.s32 	%rd10, %r1, 4;
	add.s64 	%rd11, %rd9, %rd10;
	mov.b32 	%r24, 0;
	st.global.u32 	[%rd11], %r24;
	mul.wide.s32 	%rd12, %r15, 4;
	add.s64 	%rd13, %rd11, %rd12;
	st.global.u32 	[%rd13], %r24;
	add.s32 	%r25, %r2, %r16;
	cvt.s64.s32 	%rd14, %r25;
	mad.lo.s64 	%rd15, %rd6, %rd14, %rd1;
	add.s64 	%rd16, %rd15, %rd10;
	st.global.u32 	[%rd16], %r24;
	add.s64 	%rd17, %rd16, %rd12;
	st.global.u32 	[%rd17], %r24;
$L__BB0_15:
	ret;

}


// ===== COMPILED SASS (sm_100) =====

	.target	sm_100

	.elftype	@"ET_EXEC"


//--------------------- .note.nv.tkinfo           --------------------------
	.section	.note.nv.tkinfo,"",@"SHT_NOTE"
	.sectionflags	@"SHF_NOTE_NV_TKINFO"
	.tkinfo
        /*0018*/ 	.word	0x00000002
        /*0030*/ 	.string	""
        /*0030*/ 	.string	"ptxas"
        /*0030*/ 	.string	"Cuda compilation tools, release 13.0, V13.0.88"
        /*0030*/ 	.string	"Build cuda_13.0.r13.0/compiler.36424714_0"
        /*0030*/ 	.string	"-arch sm_100 -m 64 "



//--------------------- .note.nv.cuinfo           --------------------------
	.section	.note.nv.cuinfo,"",@"SHT_NOTE"
	.sectionflags	@"SHF_NOTE_NV_CUINFO"
        /*0018*/ 	.short	0x0002
        /*001a*/ 	.short	0x0064
        /*001c*/ 	.short	0x0082
	.zero		2


//--------------------- .nv.info                  --------------------------
	.section	.nv.info,"",@"SHT_CUDA_INFO"
	.align	4


	//----- nvinfo : EIATTR_REGCOUNT
	.align		4
        /*0000*/ 	.byte	0x04, 0x2f
        /*0002*/ 	.short	(.L_1 - .L_0)
	.align		4
.L_0:
        /*0004*/ 	.word	index@(_Z12mandelKernelffPiiiiiffmi)
        /*0008*/ 	.word	0x00000014


	//----- nvinfo : EIATTR_FRAME_SIZE
	.align		4
.L_1:
        /*000c*/ 	.byte	0x04, 0x11
        /*000e*/ 	.short	(.L_3 - .L_2)
	.align		4
.L_2:
        /*0010*/ 	.word	index@(_Z12mandelKernelffPiiiiiffmi)
        /*0014*/ 	.word	0x00000000


	//----- nvinfo : EIATTR_MIN_STACK_SIZE
	.align		4
.L_3:
        /*0018*/ 	.byte	0x04, 0x12
        /*001a*/ 	.short	(.L_5 - .L_4)
	.align		4
.L_4:
        /*001c*/ 	.word	index@(_Z12mandelKernelffPiiiiiffmi)
        /*0020*/ 	.word	0x00000000
.L_5:


//--------------------- .nv.compat                --------------------------
	.section	.nv.compat,"",@"SHT_CUDA_COMPAT_INFO"
	.align	4
        /*0000*/ 	.byte	0x02, 0x09, 0x00, 0x00, 0x02, 0x02, 0x01, 0x00, 0x02, 0x05, 0x05, 0x00, 0x03, 0x07, 0x01, 0x01
        /*0010*/ 	.byte	0x02, 0x03, 0x00, 0x00, 0x02, 0x06, 0x01, 0x00, 0x04, 0x0b, 0x08, 0x00, 0x01, 0x00, 0x00, 0x00
        /*0020*/ 	.byte	0x00, 0x00, 0x00, 0x00


//--------------------- .nv.info._Z12mandelKernelffPiiiiiffmi --------------------------
	.section	.nv.info._Z12mandelKernelffPiiiiiffmi,"",@"SHT_CUDA_INFO"
	.sectionflags	@""
	.align	4


	//----- nvinfo : EIATTR_CUDA_API_VERSION
	.align		4
        /*0000*/ 	.byte	0x04, 0x37
        /*0002*/ 	.short	(.L_7 - .L_6)
.L_6:
        /*0004*/ 	.word	0x00000082


	//----- nvinfo : EIATTR_KPARAM_INFO
	.align		4
.L_7:
        /*0008*/ 	.byte	0x04, 0x17
        /*000a*/ 	.short	(.L_9 - .L_8)
.L_8:
        /*000c*/ 	.word	0x00000000
        /*0010*/ 	.short	0x000a
        /*0012*/ 	.short	0x0030
        /*0014*/ 	.byte	0x00, 0xf0, 0x11, 0x00


	//----- nvinfo : EIATTR_KPARAM_INFO
	.align		4
.L_9:
        /*0018*/ 	.byte	0x04, 0x17
        /*001a*/ 	.short	(.L_11 - .L_10)
.L_10:
        /*001c*/ 	.word	0x00000000
        /*0020*/ 	.short	0x0009
        /*0022*/ 	.short	0x0028
        /*0024*/ 	.byte	0x00, 0xf0, 0x21, 0x00


	//----- nvinfo : EIATTR_KPARAM_INFO
	.align		4
.L_11:
        /*0028*/ 	.byte	0x04, 0x17
        /*002a*/ 	.short	(.L_13 - .L_12)
.L_12:
        /*002c*/ 	.word	0x00000000
        /*0030*/ 	.short	0x0008
        /*0032*/ 	.short	0x0024
        /*0034*/ 	.byte	0x00, 0xf0, 0x11, 0x00


	//----- nvinfo : EIATTR_KPARAM_INFO
	.align		4
.L_13:
        /*0038*/ 	.byte	0x04, 0x17
        /*003a*/ 	.short	(.L_15 - .L_14)
.L_14:
        /*003c*/ 	.word	0x00000000
        /*0040*/ 	.short	0x0007
        /*0042*/ 	.short	0x0020
        /*0044*/ 	.byte	0x00, 0xf0, 0x11, 0x00


	//----- nvinfo : EIATTR_KPARAM_INFO
	.align		4
.L_15:
        /*0048*/ 	.byte	0x04, 0x17
        /*004a*/ 	.short	(.L_17 - .L_16)
.L_16:
        /*004c*/ 	.word	0x00000000
        /*0050*/ 	.short	0x0006
        /*0052*/ 	.short	0x001c
        /*0054*/ 	.byte	0x00, 0xf0, 0x11, 0x00


	//----- nvinfo : EIATTR_KPARAM_INFO
	.align		4
.L_17:
        /*0058*/ 	.byte	0x04, 0x17
        /*005a*/ 	.short	(.L_19 - .L_18)
.L_18:
        /*005c*/ 	.word	0x00000000
        /*0060*/ 	.short	0x0005
        /*0062*/ 	.short	0x0018
        /*0064*/ 	.byte	0x00, 0xf0, 0x11, 0x00


	//----- nvinfo : EIATTR_KPARAM_INFO
	.align		4
.L_19:
        /*0068*/ 	.byte	0x04, 0x17
        /*006a*/ 	.short	(.L_21 - .L_20)
.L_20:
        /*006c*/ 	.word	0x00000000
        /*0070*/ 	.short	0x0004
        /*0072*/ 	.short	0x0014
        /*0074*/ 	.byte	0x00, 0xf0, 0x11, 0x00


	//----- nvinfo : EIATTR_KPARAM_INFO
	.align		4
.L_21:
        /*0078*/ 	.byte	0x04, 0x17
        /*007a*/ 	.short	(.L_23 - .L_22)
.L_22:
        /*007c*/ 	.word	0x00000000
        /*0080*/ 	.short	0x0003
        /*0082*/ 	.short	0x0010
        /*0084*/ 	.byte	0x00, 0xf0, 0x11, 0x00


	//----- nvinfo : EIATTR_KPARAM_INFO
	.align		4
.L_23:
        /*0088*/ 	.byte	0x04, 0x17
        /*008a*/ 	.short	(.L_25 - .L_24)
.L_24:
        /*008c*/ 	.word	0x00000000
        /*0090*/ 	.short	0x0002
        /*0092*/ 	.short	0x0008
        /*0094*/ 	.byte	0x00, 0xf5, 0x21, 0x00


	//----- nvinfo : EIATTR_KPARAM_INFO
	.align		4
.L_25:
        /*0098*/ 	.byte	0x04, 0x17
        /*009a*/ 	.short	(.L_27 - .L_26)
.L_26:
        /*009c*/ 	.word	0x00000000
        /*00a0*/ 	.short	0x0001
        /*00a2*/ 	.short	0x0004
        /*00a4*/ 	.byte	0x00, 0xf0, 0x11, 0x00


	//----- nvinfo : EIATTR_KPARAM_INFO
	.align		4
.L_27:
        /*00a8*/ 	.byte	0x04, 0x17
        /*00aa*/ 	.short	(.L_29 - .L_28)
.L_28:
        /*00ac*/ 	.word	0x00000000
        /*00b0*/ 	.short	0x0000
        /*00b2*/ 	.short	0x0000
        /*00b4*/ 	.byte	0x00, 0xf0, 0x11, 0x00


	//----- nvinfo : EIATTR_SPARSE_MMA_MASK
	.align		4
.L_29:
        /*00b8*/ 	.byte	0x03, 0x50
        /*00ba*/ 	.short	0x0000


	//----- nvinfo : EIATTR_MAXREG_COUNT
	.align		4
        /*00bc*/ 	.byte	0x03, 0x1b
        /*00be*/ 	.short	0x00ff


	//----- nvinfo : EIATTR_MERCURY_ISA_VERSION
	.align		4
        /*00c0*/ 	.byte	0x03, 0x5f
        /*00c2*/ 	.short	0x0101


	//----- nvinfo : EIATTR_VRC_CTA_INIT_COUNT
	.align		4
        /*00c4*/ 	.byte	0x02, 0x4a
	.zero		1
	.zero		1


	//----- nvinfo : EIATTR_EXIT_INSTR_OFFSETS
	.align		4
        /*00c8*/ 	.byte	0x04, 0x1c
        /*00ca*/ 	.short	(.L_31 - .L_30)


	//   ....[0]....
.L_30:
        /*00cc*/ 	.word	0x00000860


	//   ....[1]....
        /*00d0*/ 	.word	0x000009a0


	//----- nvinfo : EIATTR_CRS_STACK_SIZE
	.align		4
.L_31:
        /*00d4*/ 	.byte	0x04, 0x1e
        /*00d6*/ 	.short	(.L_33 - .L_32)
.L_32:
        /*00d8*/ 	.word	0x00000000


	//----- nvinfo : EIATTR_CBANK_PARAM_SIZE
	.align		4
.L_33:
        /*00dc*/ 	.byte	0x03, 0x19
        /*00de*/ 	.short	0x0034


	//----- nvinfo : EIATTR_PARAM_CBANK
	.align		4
        /*00e0*/ 	.byte	0x04, 0x0a
        /*00e2*/ 	.short	(.L_35 - .L_34)
	.align		4
.L_34:
        /*00e4*/ 	.word	index@(.nv.constant0._Z12mandelKernelffPiiiiiffmi)
        /*00e8*/ 	.short	0x0380
        /*00ea*/ 	.short	0x0034


	//----- nvinfo : EIATTR_SW_WAR
	.align		4
.L_35:
        /*00ec*/ 	.byte	0x04, 0x36
        /*00ee*/ 	.short	(.L_37 - .L_36)
.L_36:
        /*00f0*/ 	.word	0x00000008
.L_37:


//--------------------- .nv.callgraph             --------------------------
	.section	.nv.callgraph,"",@"SHT_CUDA_CALLGRAPH"
	.align	4
	.sectionentsize	8
	.align		4
        /*0000*/ 	.word	0x00000000
	.align		4
        /*0004*/ 	.word	0xffffffff
	.align		4
        /*0008*/ 	.word	0x00000000
	.align		4
        /*000c*/ 	.word	0xfffffffe
	.align		4
        /*0010*/ 	.word	0x00000000
	.align		4
        /*0014*/ 	.word	0xfffffffd
	.align		4
        /*0018*/ 	.word	0x00000000
	.align		4
        /*001c*/ 	.word	0xfffffffc


//--------------------- .text._Z12mandelKernelffPiiiiiffmi --------------------------
	.section	.text._Z12mandelKernelffPiiiiiffmi,"ax",@progbits
	.align	128
        .global         _Z12mandelKernelffPiiiiiffmi
        .type           _Z12mandelKernelffPiiiiiffmi,@function
        .size           _Z12mandelKernelffPiiiiiffmi,(.L_x_14 - _Z12mandelKernelffPiiiiiffmi)
        .other          _Z12mandelKernelffPiiiiiffmi,@"STO_CUDA_ENTRY STV_DEFAULT"
_Z12mandelKernelffPiiiiiffmi:
.text._Z12mandelKernelffPiiiiiffmi:
[----:B------:R-:W-:Y:S01]  /*0000*/  LDC R1, c[0x0][0x37c] ;  /* 0x0000df00ff017b82 */ /* 0x000fe20000000800 */
[----:B------:R-:W0:Y:S01]  /*0010*/  S2R R3, SR_TID.X ;  /* 0x0000000000037919 */ /* 0x000e220000002100 */
[----:B------:R-:W1:Y:S06]  /*0020*/  LDCU UR8, c[0x0][0x3b0] ;  /* 0x00007600ff0877ac */ /* 0x000e6c0008000800 */
[----:B------:R-:W0:Y:S01]  /*0030*/  LDC R0, c[0x0][0x360] ;  /* 0x0000d800ff007b82 */ /* 0x000e220000000800 */
[----:B------:R-:W2:Y:S01]  /*0040*/  S2R R5, SR_TID.Y ;  /* 0x0000000000057919 */ /* 0x000ea20000002200 */
[----:B------:R-:W3:Y:S06]  /*0050*/  LDCU.64 UR4, c[0x0][0x358] ;  /* 0x00006b00ff0477ac */ /* 0x000eec0008000a00 */
[----:B------:R-:W0:Y:S08]  /*0060*/  S2UR UR6, SR_CTAID.X ;  /* 0x00000000000679c3 */ /* 0x000e300000002500 */
[----:B------:R-:W2:Y:S01]  /*0070*/  S2UR UR7, SR_CTAID.Y ;  /* 0x00000000000779c3 */ /* 0x000ea20000002600 */
[----:B-1----:R-:W-:-:S07]  /*0080*/  UISETP.GE.AND UP0, UPT, UR8, 0x1, UPT ;  /* 0x000000010800788c */ /* 0x002fce000bf06270 */
[----:B------:R-:W2:Y:S01]  /*0090*/  LDC R2, c[0x0][0x364] ;  /* 0x0000d900ff027b82 */ /* 0x000ea20000000800 */
[----:B0-----:R-:W-:Y:S02]  /*00a0*/  IMAD R0, R0, UR6, R3 ;  /* 0x0000000600007c24 */ /* 0x001fe4000f8e0203 */
[----:B--2---:R-:W-:Y:S01]  /*00b0*/  IMAD R2, R2, UR7, R5 ;  /* 0x0000000702027c24 */ /* 0x004fe2000f8e0205 */
[----:B---3--:R-:W-:Y:S06]  /*00c0*/  BRA.U !UP0, `(.L_x_0) ;  /* 0x0000000508e87547 */ /* 0x008fec000b800000 */
[----:B------:R-:W0:Y:S01]  /*00d0*/  LDC.64 R6, c[0x0][0x380] ;  /* 0x0000e000ff067b82 */ /* 0x000e220000000a00 */
[----:B------:R-:W0:Y:S01]  /*00e0*/  LDCU.64 UR6, c[0x0][0x3a0] ;  /* 0x00007400ff0677ac */ /* 0x000e220008000a00 */
[----:B------:R-:W-:Y:S01]  /*00f0*/  I2FP.F32.U32 R4, R2 ;  /* 0x0000000200047245 */ /* 0x000fe20000201000 */
[----:B------:R-:W-:Y:S01]  /*0100*/  BSSY.RECONVERGENT B0, `(.L_x_1) ;  /* 0x0000017000007945 */ /* 0x000fe20003800200 */
[----:B------:R-:W-:Y:S01]  /*0110*/  I2FP.F32.S32 R3, R0 ;  /* 0x0000000000037245 */ /* 0x000fe20000201400 */
[----:B------:R-:W1:Y:S01]  /*0120*/  LDCU UR8, c[0x0][0x3b0] ;  /* 0x00007600ff0877ac */ /* 0x000e620008000800 */
[----:B------:R-:W2:Y:S01]  /*0130*/  LDCU UR9, c[0x0][0x3b0] ;  /* 0x00007600ff0977ac */ /* 0x000ea20008000800 */
[----:B0-----:R-:W-:Y:S02]  /*0140*/  FFMA R5, R4, UR7, R7 ;  /* 0x0000000704057c23 */ /* 0x001fe40008000007 */
[----:B------:R-:W-:Y:S01]  /*0150*/  FFMA R3, R3, UR6, R6 ;  /* 0x0000000603037c23 */ /* 0x000fe20008000006 */
[----:B------:R-:W-:-:S02]  /*0160*/  HFMA2 R4, -RZ, RZ, 0, 0 ;  /* 0x00000000ff047431 */ /* 0x000fc400000001ff */
[----:B------:R-:W-:Y:S02]  /*0170*/  MOV R6, R5 ;  /* 0x0000000500067202 */ /* 0x000fe40000000f00 */
[----:B-12---:R-:W-:-:S07]  /*0180*/  MOV R7, R3 ;  /* 0x0000000300077202 */ /* 0x006fce0000000f00 */
.L_x_3:
[----:B------:R-:W-:Y:S01]  /*0190*/  FMUL R8, R7, R7 ;  /* 0x0000000707087220 */ /* 0x000fe20000400000 */
[----:B------:R-:W-:-:S04]  /*01a0*/  FMUL R11, R6, R6 ;  /* 0x00000006060b7220 */ /* 0x000fc80000400000 */
[----:B------:R-:W-:-:S05]  /*01b0*/  FADD R9, R8, R11 ;  /* 0x0000000b08097221 */ /* 0x000fca0000000000 */
[----:B------:R-:W-:Y:S02]  /*01c0*/  FSETP.GT.AND P0, PT, R9, 4, PT ;  /* 0x408000000900780b */ /* 0x000fe40003f04000 */
[----:B------:R-:W-:-:S11]  /*01d0*/  MOV R9, R4 ;  /* 0x0000000400097202 */ /* 0x000fd60000000f00 */
[----:B------:R-:W-:Y:S05]  /*01e0*/  @P0 BRA `(.L_x_2) ;  /* 0x0000000000200947 */ /* 0x000fea0003800000 */
[----:B------:R-:W-:Y:S01]  /*01f0*/  IADD3 R4, PT, PT, R4, 0x1, RZ ;  /* 0x0000000104047810 */ /* 0x000fe20007ffe0ff */
[----:B------:R-:W-:Y:S01]  /*0200*/  FADD R10, R7, R7 ;  /* 0x00000007070a7221 */ /* 0x000fe20000000000 */
[----:B------:R-:W-:Y:S02]  /*0210*/  FADD R8, R8, -R11 ;  /* 0x8000000b08087221 */ /* 0x000fe40000000000 */
[----:B------:R-:W-:Y:S01]  /*0220*/  ISETP.NE.AND P0, PT, R4, UR9, PT ;  /* 0x0000000904007c0c */ /* 0x000fe2000bf05270 */
[----:B------:R-:W-:Y:S01]  /*0230*/  FFMA R6, R10, R6, R5 ;  /* 0x000000060a067223 */ /* 0x000fe20000000005 */
[----:B------:R-:W-:-:S11]  /*0240*/  FADD R7, R3, R8 ;  /* 0x0000000803077221 */ /* 0x000fd60000000000 */
[----:B------:R-:W-:Y:S05]  /*0250*/  @P0 BRA `(.L_x_3) ;  /* 0xfffffffc00cc0947 */ /* 0x000fea000383ffff */
[----:B------:R-:W-:-:S07]  /*0260*/  MOV R9, UR8 ;  /* 0x0000000800097c02 */ /* 0x000fce0008000f00 */
.L_x_2:
[----:B------:R-:W-:Y:S05]  /*0270*/  BSYNC.RECONVERGENT B0 ;  /* 0x0000000000007941 */ /* 0x000fea0003800200 */
.L_x_1:
[----:B------:R-:W0:Y:S01]  /*0280*/  LDC.64 R6, c[0x0][0x388] ;  /* 0x0000e200ff067b82 */ /* 0x000e220000000a00 */
[----:B------:R-:W0:Y:S01]  /*0290*/  LDCU.64 UR6, c[0x0][0x3a8] ;  /* 0x00007500ff0677ac */ /* 0x000e220008000a00 */
[----:B------:R-:W-:Y:S01]  /*02a0*/  HFMA2 R8, -RZ, RZ, 0, 0 ;  /* 0x00000000ff087431 */ /* 0x000fe200000001ff */
[----:B------:R-:W-:Y:S01]  /*02b0*/  BSSY.RECONVERGENT B0, `(.L_x_4) ;  /* 0x000001d000007945 */ /* 0x000fe20003800200 */
[----:B------:R-:W-:Y:S01]  /*02c0*/  MOV R10, R5 ;  /* 0x00000005000a7202 */ /* 0x000fe20000000f00 */
[----:B------:R-:W1:Y:S03]  /*02d0*/  LDCU UR8, c[0x0][0x3b0] ;  /* 0x00007600ff0877ac */ /* 0x000e660008000800 */
[----:B------:R-:W2:Y:S01]  /*02e0*/  LDC R11, c[0x0][0x380] ;  /* 0x0000e000ff0b7b82 */ /* 0x000ea20000000800 */
[C---:B0-----:R-:W-:Y:S01]  /*02f0*/  IMAD.WIDE.U32 R6, R2.reuse, UR6, R6 ;  /* 0x0000000602067c25 */ /* 0x041fe2000f8e0006 */
[----:B------:R-:W0:Y:S03]  /*0300*/  LDCU UR6, c[0x0][0x398] ;  /* 0x00007300ff0677ac */ /* 0x000e260008000800 */
[----:B------:R-:W-:Y:S01]  /*0310*/  IMAD R7, R2, UR7, R7 ;  /* 0x0000000702077c24 */ /* 0x000fe2000f8e0207 */
[----:B------:R-:W2:Y:S01]  /*0320*/  LDCU UR7, c[0x0][0x3a0] ;  /* 0x00007400ff0777ac */ /* 0x000ea20008000800 */
[----:B------:R-:W-:-:S05]  /*0330*/  IMAD.WIDE R6, R0, 0x4, R6 ;  /* 0x0000000400067825 */ /* 0x000fca00078e0206 */
[----:B------:R3:W-:Y:S01]  /*0340*/  STG.E desc[UR4][R6.64], R9 ;  /* 0x0000000906007986 */ /* 0x0007e2000c101904 */
[----:B0-----:R-:W-:Y:S01]  /*0350*/  IADD3 R4, PT, PT, R0, UR6, RZ ;  /* 0x0000000600047c10 */ /* 0x001fe2000fffe0ff */
[----:B------:R-:W0:Y:S03]  /*0360*/  LDCU UR6, c[0x0][0x3b0] ;  /* 0x00007600ff0677ac */ /* 0x000e260008000800 */
[----:B------:R-:W-:-:S05]  /*0370*/  I2FP.F32.S32 R4, R4 ;  /* 0x0000000400047245 */ /* 0x000fca0000201400 */
[----:B--2---:R-:W-:-:S05]  /*0380*/  FFMA R4, R4, UR7, R11 ;  /* 0x0000000704047c23 */ /* 0x004fca000800000b */
[----:B-1-3--:R-:W-:-:S07]  /*0390*/  MOV R11, R4 ;  /* 0x00000004000b7202 */ /* 0x00afce0000000f00 */
.L_x_6:
[----:B------:R-:W-:Y:S01]  /*03a0*/  FMUL R9, R11, R11 ;  /* 0x0000000b0b097220 */ /* 0x000fe20000400000 */
[----:B------:R-:W-:Y:S01]  /*03b0*/  FMUL R14, R10, R10 ;  /* 0x0000000a0a0e7220 */ /* 0x000fe20000400000 */
[----:B------:R-:W-:-:S03]  /*03c0*/  MOV R13, R8 ;  /* 0x00000008000d7202 */ /* 0x000fc60000000f00 */
[----:B------:R-:W-:-:S05]  /*03d0*/  FADD R12, R9, R14 ;  /* 0x0000000e090c7221 */ /* 0x000fca0000000000 */
[----:B------:R-:W-:-:S13]  /*03e0*/  FSETP.GT.AND P0, PT, R12, 4, PT ;  /* 0x408000000c00780b */ /* 0x000fda0003f04000 */
[----:B------:R-:W-:Y:S05]  /*03f0*/  @P0 BRA `(.L_x_5) ;  /* 0x0000000000200947 */ /* 0x000fea0003800000 */
[----:B------:R-:W-:Y:S01]  /*0400*/  IADD3 R8, PT, PT, R8, 0x1, RZ ;  /* 0x0000000108087810 */ /* 0x000fe20007ffe0ff */
[----:B------:R-:W-:Y:S01]  /*0410*/  FADD R12, R11, R11 ;  /* 0x0000000b0b0c7221 */ /* 0x000fe20000000000 */
[----:B------:R-:W-:Y:S02]  /*0420*/  FADD R11, R9, -R14 ;  /* 0x8000000e090b7221 */ /* 0x000fe40000000000 */
[----:B0-----:R-:W-:Y:S01]  /*0430*/  ISETP.NE.AND P0, PT, R8, UR6, PT ;  /* 0x0000000608007c0c */ /* 0x001fe2000bf05270 */
[----:B------:R-:W-:Y:S01]  /*0440*/  FFMA R10, R12, R10, R5 ;  /* 0x0000000a0c0a7223 */ /* 0x000fe20000000005 */
[----:B------:R-:W-:-:S11]  /*0450*/  FADD R11, R4, R11 ;  /* 0x0000000b040b7221 */ /* 0x000fd60000000000 */
[----:B------:R-:W-:Y:S05]  /*0460*/  @P0 BRA `(.L_x_6) ;  /* 0xfffffffc00cc0947 */ /* 0x000fea000383ffff */
[----:B------:R-:W-:-:S07]  /*0470*/  MOV R13, UR8 ;  /* 0x00000008000d7c02 */ /* 0x000fce0008000f00 */
.L_x_5:
[----:B0-----:R-:W-:Y:S05]  /*0480*/  BSYNC.RECONVERGENT B0 ;  /* 0x0000000000007941 */ /* 0x001fea0003800200 */
.L_x_4:
[----:B------:R-:W0:Y:S01]  /*0490*/  LDC.64 R14, c[0x0][0x398] ;  /* 0x0000e600ff0e7b82 */ /* 0x000e220000000a00 */
[----:B------:R-:W1:Y:S01]  /*04a0*/  LDCU.64 UR8, c[0x0][0x3a8] ;  /* 0x00007500ff0877ac */ /* 0x000e620008000a00 */
[----:B------:R-:W-:Y:S01]  /*04b0*/  HFMA2 R12, -RZ, RZ, 0, 0 ;  /* 0x00000000ff0c7431 */ /* 0x000fe200000001ff */
[----:B------:R-:W-:Y:S01]  /*04c0*/  BSSY.RECONVERGENT B0, `(.L_x_7) ;  /* 0x000001f000007945 */ /* 0x000fe20003800200 */
[----:B------:R-:W2:Y:S04]  /*04d0*/  LDCU UR6, c[0x0][0x3a4] ;  /* 0x00007480ff0677ac */ /* 0x000ea80008000800 */
[----:B------:R-:W2:Y:S01]  /*04e0*/  LDC R17, c[0x0][0x384] ;  /* 0x0000e100ff117b82 */ /* 0x000ea20000000800 */
[----:B------:R-:W3:Y:S01]  /*04f0*/  LDCU UR10, c[0x0][0x3b0] ;  /* 0x00007600ff0a77ac */ /* 0x000ee20008000800 */
[----:B------:R-:W4:Y:S06]  /*0500*/  LDCU UR7, c[0x0][0x3b0] ;  /* 0x00007600ff0777ac */ /* 0x000f2c0008000800 */
[----:B------:R-:W5:Y:S01]  /*0510*/  LDC.64 R8, c[0x0][0x388] ;  /* 0x0000e200ff087b82 */ /* 0x000f620000000a00 */
[----:B0-----:R-:W-:Y:S01]  /*0520*/  IMAD.WIDE R10, R14, 0x4, R6 ;  /* 0x000000040e0a7825 */ /* 0x001fe200078e0206 */
[----:B------:R-:W-:-:S04]  /*0530*/  IADD3 R7, PT, PT, R2, R15, RZ ;  /* 0x0000000f02077210 */ /* 0x000fc80007ffe0ff */
[----:B------:R-:W-:Y:S01]  /*0540*/  SHF.R.S32.HI R5, RZ, 0x1f, R7 ;  /* 0x0000001fff057819 */ /* 0x000fe20000011407 */
[----:B------:R0:W-:Y:S01]  /*0550*/  STG.E desc[UR4][R10.64], R13 ;  /* 0x0000000d0a007986 */ /* 0x0001e2000c101904 */
[----:B------:R-:W-:-:S03]  /*0560*/  I2FP.F32.S32 R2, R7 ;  /* 0x0000000700027245 */ /* 0x000fc60000201400 */
[----:B-1----:R-:W-:Y:S01]  /*0570*/  IMAD R6, R5, UR8, RZ ;  /* 0x0000000805067c24 */ /* 0x002fe2000f8e02ff */
[----:B------:R-:W-:Y:S01]  /*0580*/  MOV R5, R3 ;  /* 0x0000000300057202 */ /* 0x000fe20000000f00 */
[----:B--2---:R-:W-:Y:S02]  /*0590*/  FFMA R2, R2, UR6, R17 ;  /* 0x0000000602027c23 */ /* 0x004fe40008000011 */
[C---:B------:R-:W-:Y:S02]  /*05a0*/  IMAD R15, R7.reuse, UR9, R6 ;  /* 0x00000009070f7c24 */ /* 0x040fe4000f8e0206 */
[----:B-----5:R-:W-:Y:S01]  /*05b0*/  IMAD.WIDE.U32 R6, R7, UR8, R8 ;  /* 0x0000000807067c25 */ /* 0x020fe2000f8e0008 */
[----:B0-----:R-:W-:-:S04]  /*05c0*/  MOV R11, R2 ;  /* 0x00000002000b7202 */ /* 0x001fc80000000f00 */
[----:B---34-:R-:W-:-:S07]  /*05d0*/  IADD3 R9, PT, PT, R7, R15, RZ ;  /* 0x0000000f07097210 */ /* 0x018fce0007ffe0ff */
.L_x_9:
[----:B------:R-:W-:Y:S01]  /*05e0*/  FMUL R10, R5, R5 ;  /* 0x00000005050a7220 */ /* 0x000fe20000400000 */
[----:B------:R-:W-:-:S04]  /*05f0*/  FMUL R13, R11, R11 ;  /* 0x0000000b0b0d7220 */ /* 0x000fc80000400000 */
[----:B------:R-:W-:-:S05]  /*0600*/  FADD R14, R10, R13 ;  /* 0x0000000d0a0e7221 */ /* 0x000fca0000000000 */
[----:B------:R-:W-:-:S13]  /*0610*/  FSETP.GT.AND P0, PT, R14, 4, PT ;  /* 0x408000000e00780b */ /* 0x000fda0003f04000 */
        /* <DEDUP_REMOVED lines=9> */
.L_x_8:
[----:B------:R-:W-:Y:S05]  /*06b0*/  BSYNC.RECONVERGENT B0 ;  /* 0x0000000000007941 */ /* 0x000fea0003800200 */
.L_x_7:
[----:B------:R-:W-:Y:S01]  /*06c0*/  MOV R8, R6 ;  /* 0x0000000600087202 */ /* 0x000fe20000000f00 */
[----:B------:R-:W-:Y:S01]  /*06d0*/  BSSY.RECONVERGENT B0, `(.L_x_10) ;  /* 0x0000015000007945 */ /* 0x000fe20003800200 */
[----:B------:R-:W-:Y:S01]  /*06e0*/  MOV R3, R2 ;  /* 0x0000000200037202 */ /* 0x000fe20000000f00 */
[----:B------:R-:W0:Y:S01]  /*06f0*/  LDCU UR7, c[0x0][0x3b0] ;  /* 0x00007600ff0777ac */ /* 0x000e220008000800 */
[----:B------:R-:W-:Y:S01]  /*0700*/  MOV R5, R4 ;  /* 0x0000000400057202 */ /* 0x000fe20000000f00 */
[----:B------:R-:W-:-:S04]  /*0710*/  IMAD.WIDE R8, R0, 0x4, R8 ;  /* 0x0000000400087825 */ /* 0x000fc800078e0208 */
[----:B------:R-:W-:Y:S01]  /*0720*/  HFMA2 R0, -RZ, RZ, 0, 0 ;  /* 0x00000000ff007431 */ /* 0x000fe200000001ff */
[----:B------:R-:W1:Y:S01]  /*0730*/  LDCU UR6, c[0x0][0x3b0] ;  /* 0x00007600ff0677ac */ /* 0x000e620008000800 */
[----:B------:R2:W-:Y:S05]  /*0740*/  STG.E desc[UR4][R8.64], R12 ;  /* 0x0000000c08007986 */ /* 0x0005ea000c101904 */
.L_x_12:
        /* <DEDUP_REMOVED lines=8> */
[----:B-1----:R-:W-:Y:S01]  /*07d0*/  ISETP.NE.AND P0, PT, R0, UR6, PT ;  /* 0x0000000600007c0c */ /* 0x002fe2000bf05270 */
[----:B------:R-:W-:Y:S01]  /*07e0*/  FFMA R3, R7, R3, R2 ;  /* 0x0000000307037223 */ /* 0x000fe20000000002 */
[----:B------:R-:W-:-:S11]  /*07f0*/  FADD R5, R5, R4 ;  /* 0x0000000405057221 */ /* 0x000fd60000000000 */
[----:B------:R-:W-:Y:S05]  /*0800*/  @P0 BRA `(.L_x_12) ;  /* 0xfffffffc00d00947 */ /* 0x000fea000383ffff */
[----:B0-----:R-:W-:-:S07]  /*0810*/  MOV R0, UR7 ;  /* 0x0000000700007c02 */ /* 0x001fce0008000f00 */
.L_x_11:
[----:B01----:R-:W-:Y:S05]  /*0820*/  BSYNC.RECONVERGENT B0 ;  /* 0x0000000000007941 */ /* 0x003fea0003800200 */
.L_x_10:
[----:B------:R-:W2:Y:S02]  /*0830*/  LDC R3, c[0x0][0x398] ;  /* 0x0000e600ff037b82 */ /* 0x000ea40000000800 */
[----:B--2---:R-:W-:-:S05]  /*0840*/  IMAD.WIDE R8, R3, 0x4, R8 ;  /* 0x0000000403087825 */ /* 0x004fca00078e0208 */
[----:B------:R-:W-:Y:S01]  /*0850*/  STG.E desc[UR4][R8.64], R0 ;  /* 0x0000000008007986 */ /* 0x000fe2000c101904 */
[----:B------:R-:W-:Y:S05]  /*0860*/  EXIT ;  /* 0x000000000000794d */ /* 0x000fea0003800000 */
.L_x_0:
[----:B------:R-:W0:Y:S01]  /*0870*/  LDC.64 R4, c[0x0][0x398] ;  /* 0x0000e600ff047b82 */ /* 0x000e220000000a00 */
[----:B------:R-:W1:Y:S07]  /*0880*/  LDCU.64 UR6, c[0x0][0x3a8] ;  /* 0x00007500ff0677ac */ /* 0x000e6e0008000a00 */
[----:B------:R-:W1:Y:S01]  /*0890*/  LDC.64 R6, c[0x0][0x388] ;  /* 0x0000e200ff067b82 */ /* 0x000e620000000a00 */
[----:B0-----:R-:W-:-:S04]  /*08a0*/  IADD3 R5, PT, PT, R2, R5, RZ ;  /* 0x0000000502057210 */ /* 0x001fc80007ffe0ff */
[----:B------:R-:W-:Y:S01]  /*08b0*/  SHF.R.S32.HI R3, RZ, 0x1f, R5 ;  /* 0x0000001fff037819 */ /* 0x000fe20000011405 */
[----:B-1----:R-:W-:-:S04]  /*08c0*/  IMAD.WIDE.U32 R8, R2, UR6, R6 ;  /* 0x0000000602087c25 */ /* 0x002fc8000f8e0006 */
[----:B------:R-:W-:Y:S02]  /*08d0*/  IMAD R10, R3, UR6, RZ ;  /* 0x00000006030a7c24 */ /* 0x000fe4000f8e02ff */
[----:B------:R-:W-:-:S04]  /*08e0*/  IMAD.WIDE.U32 R6, R5, UR6, R6 ;  /* 0x0000000605067c25 */ /* 0x000fc8000f8e0006 */
[----:B------:R-:W-:Y:S02]  /*08f0*/  IMAD R5, R5, UR7, R10 ;  /* 0x0000000705057c24 */ /* 0x000fe4000f8e020a */
[----:B------:R-:W-:-:S03]  /*0900*/  IMAD R9, R2, UR7, R9 ;  /* 0x0000000702097c24 */ /* 0x000fc6000f8e0209 */
[----:B------:R-:W-:Y:S01]  /*0910*/  IADD3 R7, PT, PT, R7, R5, RZ ;  /* 0x0000000507077210 */ /* 0x000fe20007ffe0ff */
[----:B------:R-:W-:-:S04]  /*0920*/  IMAD.WIDE R8, R0, 0x4, R8 ;  /* 0x0000000400087825 */ /* 0x000fc800078e0208 */
[----:B------:R-:W-:Y:S01]  /*0930*/  IMAD.WIDE R6, R0, 0x4, R6 ;  /* 0x0000000400067825 */ /* 0x000fe200078e0206 */
[----:B------:R-:W-:Y:S03]  /*0940*/  STG.E desc[UR4][R8.64], RZ ;  /* 0x000000ff08007986 */ /* 0x000fe6000c101904 */
[----:B------:R-:W-:-:S04]  /*0950*/  IMAD.WIDE R2, R4, 0x4, R8 ;  /* 0x0000000404027825 */ /* 0x000fc800078e0208 */
[----:B------:R-:W-:Y:S01]  /*0960*/  IMAD.WIDE R4, R4, 0x4, R6 ;  /* 0x0000000404047825 */ /* 0x000fe200078e0206 */
[----:B------:R-:W-:Y:S04]  /*0970*/  STG.E desc[UR4][R2.64], RZ ;  /* 0x000000ff02007986 */ /* 0x000fe8000c101904 */
[----:B------:R-:W-:Y:S04]  /*0980*/  STG.E desc[UR4][R6.64], RZ ;  /* 0x000000ff06007986 */ /* 0x000fe8000c101904 */
[----:B------:R-:W-:Y:S01]  /*0990*/  STG.E desc[UR4][R4.64], RZ ;  /* 0x000000ff04007986 */ /* 0x000fe2000c101904 */
[----:B------:R-:W-:Y:S05]  /*09a0*/  EXIT ;  /* 0x000000000000794d */ /* 0x000fea0003800000 */
.L_x_13:
[----:B------:R-:W-:-:S00]  /*09b0*/  BRA `(.L_x_13) ;  /* 0xfffffffc00fc7947 */ /* 0x000fc0000383ffff */
[----:B------:R-:W-:-:S00]  /*09c0*/  NOP ;  /* 0x0000000000007918 */ /* 0x000fc00000000000 */
        /* <DEDUP_REMOVED lines=11> */
.L_x_14:


//--------------------- .nv.shared.reserved.0     --------------------------
	.section	.nv.shared.reserved.0,"aw",@nobits
	.weak		__nv_reservedSMEM_offset_0_alias
	.size		__nv_reservedSMEM_offset_0_alias, 0, 64
	.other		__nv_reservedSMEM_offset_0_alias,@"STO_CUDA_RESERVED_SHARED STV_DEFAULT"
__nv_reservedSMEM_offset_0_alias:
	.zero		0
	.zero		64


//--------------------- .nv.constant0._Z12mandelKernelffPiiiiiffmi --------------------------
	.section	.nv.constant0._Z12mandelKernelffPiiiiiffmi,"a",@progbits
	.sectionflags	@""
	.align	4
.nv.constant0._Z12mandelKernelffPiiiiiffmi:
	.zero		948


//--------------------- SYMBOLS --------------------------

	.type		.nv.reservedSmem.offset0,@object
	.size		.nv.reservedSmem.offset0,0x4
